	.headerflags	@"EF_CUDA_TEXMODE_UNIFIED EF_CUDA_64BIT_ADDRESS EF_CUDA_ACCELERATORS EF_CUDA_SM90 EF_CUDA_VIRTUAL_SM(EF_CUDA_SM90)"
	.elftype	@"ET_EXEC"


//--------------------- .nv.info                  --------------------------
	.section	.nv.info,"",@"SHT_CUDA_INFO"
	.align	4


	//----- nvinfo : EIATTR_REGCOUNT
	.align		4
        /*0000*/ 	.byte	0x04, 0x2f
        /*0002*/ 	.short	(.L_1 - .L_0)
	.align		4
.L_0:
        /*0004*/ 	.word	index@(triton_poi_fused_add_6)
        /*0008*/ 	.word	0x00000020


	//----- nvinfo : EIATTR_MIN_STACK_SIZE
	.align		4
.L_1:
        /*000c*/ 	.byte	0x04, 0x12
        /*000e*/ 	.short	(.L_3 - .L_2)
	.align		4
.L_2:
        /*0010*/ 	.word	index@(triton_poi_fused_add_6)
        /*0014*/ 	.word	0x00000000


	//----- nvinfo : EIATTR_FRAME_SIZE
	.align		4
.L_3:
        /*0018*/ 	.byte	0x04, 0x11
        /*001a*/ 	.short	(.L_5 - .L_4)
	.align		4
.L_4:
        /*001c*/ 	.word	index@(triton_poi_fused_add_6)
        /*0020*/ 	.word	0x00000000


	//----- nvinfo : EIATTR_MIN_STACK_SIZE
	.align		4
.L_5:
        /*0024*/ 	.byte	0x04, 0x12
        /*0026*/ 	.short	(.L_7 - .L_6)
	.align		4
.L_6:
        /*0028*/ 	.word	index@(triton_poi_fused_add_6)
        /*002c*/ 	.word	0x00000000
.L_7:


//--------------------- .nv.info.triton_poi_fused_add_6 --------------------------
	.section	.nv.info.triton_poi_fused_add_6,"",@"SHT_CUDA_INFO"
	.sectionflags	@""
	.align	4


	//----- nvinfo : EIATTR_CUDA_API_VERSION
	.align		4
        /*0000*/ 	.byte	0x04, 0x37
        /*0002*/ 	.short	(.L_9 - .L_8)
.L_8:
        /*0004*/ 	.word	0x0000007c


	//----- nvinfo : EIATTR_KPARAM_INFO
	.align		4
.L_9:
        /*0008*/ 	.byte	0x04, 0x17
        /*000a*/ 	.short	(.L_11 - .L_10)
.L_10:
        /*000c*/ 	.word	0x00000000
        /*0010*/ 	.short	0x0009
        /*0012*/ 	.short	0x0048
        /*0014*/ 	.byte	0x00, 0xf0, 0x11, 0x00


	//----- nvinfo : EIATTR_KPARAM_INFO
	.align		4
.L_11:
        /*0018*/ 	.byte	0x04, 0x17
        /*001a*/ 	.short	(.L_13 - .L_12)
.L_12:
        /*001c*/ 	.word	0x00000000
        /*0020*/ 	.short	0x0008
        /*0022*/ 	.short	0x0040
        /*0024*/ 	.byte	0x00, 0xf4, 0x21, 0x00


	//----- nvinfo : EIATTR_KPARAM_INFO
	.align		4
.L_13:
        /*0028*/ 	.byte	0x04, 0x17
        /*002a*/ 	.short	(.L_15 - .L_14)
.L_14:
        /*002c*/ 	.word	0x00000000
        /*0030*/ 	.short	0x0007
        /*0032*/ 	.short	0x0038
        /*0034*/ 	.byte	0x00, 0xf4, 0x21, 0x00


	//----- nvinfo : EIATTR_KPARAM_INFO
	.align		4
.L_15:
        /*0038*/ 	.byte	0x04, 0x17
        /*003a*/ 	.short	(.L_17 - .L_16)
.L_16:
        /*003c*/ 	.word	0x00000000
        /*0040*/ 	.short	0x0006
        /*0042*/ 	.short	0x0030
        /*0044*/ 	.byte	0x00, 0xf4, 0x21, 0x00


	//----- nvinfo : EIATTR_KPARAM_INFO
	.align		4
.L_17:
        /*0048*/ 	.byte	0x04, 0x17
        /*004a*/ 	.short	(.L_19 - .L_18)
.L_18:
        /*004c*/ 	.word	0x00000000
        /*0050*/ 	.short	0x0005
        /*0052*/ 	.short	0x0028
        /*0054*/ 	.byte	0x00, 0xf4, 0x21, 0x00


	//----- nvinfo : EIATTR_KPARAM_INFO
	.align		4
.L_19:
        /*0058*/ 	.byte	0x04, 0x17
        /*005a*/ 	.short	(.L_21 - .L_20)
.L_20:
        /*005c*/ 	.word	0x00000000
        /*0060*/ 	.short	0x0004
        /*0062*/ 	.short	0x0020
        /*0064*/ 	.byte	0x00, 0xf4, 0x21, 0x00


	//----- nvinfo : EIATTR_KPARAM_INFO
	.align		4
.L_21:
        /*0068*/ 	.byte	0x04, 0x17
        /*006a*/ 	.short	(.L_23 - .L_22)
.L_22:
        /*006c*/ 	.word	0x00000000
        /*0070*/ 	.short	0x0003
        /*0072*/ 	.short	0x0018
        /*0074*/ 	.byte	0x00, 0xf4, 0x21, 0x00


	//----- nvinfo : EIATTR_KPARAM_INFO
	.align		4
.L_23:
        /*0078*/ 	.byte	0x04, 0x17
        /*007a*/ 	.short	(.L_25 - .L_24)
.L_24:
        /*007c*/ 	.word	0x00000000
        /*0080*/ 	.short	0x0002
        /*0082*/ 	.short	0x0010
        /*0084*/ 	.byte	0x00, 0xf4, 0x21, 0x00


	//----- nvinfo : EIATTR_KPARAM_INFO
	.align		4
.L_25:
        /*0088*/ 	.byte	0x04, 0x17
        /*008a*/ 	.short	(.L_27 - .L_26)
.L_26:
        /*008c*/ 	.word	0x00000000
        /*0090*/ 	.short	0x0001
        /*0092*/ 	.short	0x0008
        /*0094*/ 	.byte	0x00, 0xf4, 0x21, 0x00


	//----- nvinfo : EIATTR_KPARAM_INFO
	.align		4
.L_27:
        /*0098*/ 	.byte	0x04, 0x17
        /*009a*/ 	.short	(.L_29 - .L_28)
.L_28:
        /*009c*/ 	.word	0x00000000
        /*00a0*/ 	.short	0x0000
        /*00a2*/ 	.short	0x0000
        /*00a4*/ 	.byte	0x00, 0xf4, 0x21, 0x00


	//----- nvinfo : EIATTR_SPARSE_MMA_MASK
	.align		4
.L_29:
        /*00a8*/ 	.byte	0x03, 0x50
        /*00aa*/ 	.short	0x0000


	//----- nvinfo : EIATTR_MAXREG_COUNT
	.align		4
        /*00ac*/ 	.byte	0x03, 0x1b
        /*00ae*/ 	.short	0x00ff


	//----- nvinfo : EIATTR_EXIT_INSTR_OFFSETS
	.align		4
        /*00b0*/ 	.byte	0x04, 0x1c
        /*00b2*/ 	.short	(.L_31 - .L_30)


	//   ....[0]....
.L_30:
        /*00b4*/ 	.word	0x00000320


	//   ....[1]....
        /*00b8*/ 	.word	0x00000340


	//----- nvinfo : EIATTR_REQNTID
	.align		4
.L_31:
        /*00bc*/ 	.byte	0x04, 0x10
        /*00be*/ 	.short	(.L_33 - .L_32)
.L_32:
        /*00c0*/ 	.word	0x00000020
        /*00c4*/ 	.word	0x00000001
        /*00c8*/ 	.word	0x00000001


	//----- nvinfo : EIATTR_CBANK_PARAM_SIZE
	.align		4
.L_33:
        /*00cc*/ 	.byte	0x03, 0x19
        /*00ce*/ 	.short	0x004c


	//----- nvinfo : EIATTR_PARAM_CBANK
	.align		4
        /*00d0*/ 	.byte	0x04, 0x0a
        /*00d2*/ 	.short	(.L_35 - .L_34)
	.align		4
.L_34:
        /*00d4*/ 	.word	index@(.nv.constant0.triton_poi_fused_add_6)
        /*00d8*/ 	.short	0x0210
        /*00da*/ 	.short	0x004c


	//----- nvinfo : EIATTR_SW_WAR
	.align		4
.L_35:
        /*00dc*/ 	.byte	0x04, 0x36
        /*00de*/ 	.short	(.L_37 - .L_36)
.L_36:
        /*00e0*/ 	.word	0x00000008
.L_37:


//--------------------- .nv.callgraph             --------------------------
	.section	.nv.callgraph,"",@"SHT_CUDA_CALLGRAPH"
	.align	4
	.sectionentsize	8
	.align		4
        /*0000*/ 	.word	0x00000000
	.align		4
        /*0004*/ 	.word	0xffffffff
	.align		4
        /*0008*/ 	.word	0x00000000
	.align		4
        /*000c*/ 	.word	0xfffffffe
	.align		4
        /*0010*/ 	.word	0x00000000
	.align		4
        /*0014*/ 	.word	0xfffffffd
	.align		4
        /*0018*/ 	.word	0x00000000
	.align		4
        /*001c*/ 	.word	0xfffffffc


//--------------------- .text.triton_poi_fused_add_6 --------------------------
	.section	.text.triton_poi_fused_add_6,"ax",@progbits
	.align	128
        .global         triton_poi_fused_add_6
        .type           triton_poi_fused_add_6,@function
        .size           triton_poi_fused_add_6,(.L_x_1 - triton_poi_fused_add_6)
        .other          triton_poi_fused_add_6,@"STO_CUDA_ENTRY STV_DEFAULT"
triton_poi_fused_add_6:
.text.triton_poi_fused_add_6:
[----:B------:R-:W0:Y:S01]  /*0000*/  LDC R1, c[0x0][0x28] ;  /* 0x00000a00ff017b82 */ /* 0x000e220000000800 */
[----:B------:R-:W1:Y:S07]  /*0010*/  S2R R28, SR_TID.X ;  /* 0x00000000001c7919 */ /* 0x000e6e0000002100 */
[----:B------:R-:W2:Y:S01]  /*0020*/  LDC.64 R6, c[0x0][0x220] ;  /* 0x00008800ff067b82 */ /* 0x000ea20000000a00 */
[----:B------:R-:W-:Y:S01]  /*0030*/  CS2R R22, SRZ ;  /* 0x0000000000167805 */ /* 0x000fe2000001ff00 */
[----:B------:R-:W3:Y:S06]  /*0040*/  S2R R21, SR_CTAID.X ;  /* 0x0000000000157919 */ /* 0x000eec0000002500 */
[----:B------:R-:W4:Y:S08]  /*0050*/  LDC.64 R2, c[0x0][0x210] ;  /* 0x00008400ff027b82 */ /* 0x000f300000000a00 */
[----:B------:R-:W5:Y:S01]  /*0060*/  LDC.64 R8, c[0x0][0x228] ;  /* 0x00008a00ff087b82 */ /* 0x000f620000000a00 */
[----:B------:R-:W-:-:S07]  /*0070*/  ULDC.64 UR4, c[0x0][0x208] ;  /* 0x0000820000047ab9 */ /* 0x000fce0000000a00 */
[----:B------:R-:W4:Y:S01]  /*0080*/  LDC.64 R10, c[0x0][0x230] ;  /* 0x00008c00ff0a7b82 */ /* 0x000f220000000a00 */
[----:B-1----:R-:W-:-:S07]  /*0090*/  LOP3.LUT R0, R28, 0x3, RZ, 0xc0, !PT ;  /* 0x000000031c007812 */ /* 0x002fce00078ec0ff */
[----:B------:R-:W1:Y:S01]  /*00a0*/  LDC.64 R4, c[0x0][0x218] ;  /* 0x00008600ff047b82 */ /* 0x000e620000000a00 */
[----:B---3--:R-:W-:-:S04]  /*00b0*/  LEA R21, R21, R0, 0x2 ;  /* 0x0000000015157211 */ /* 0x008fc800078e10ff */
[----:B------:R-:W-:-:S03]  /*00c0*/  ISETP.GE.AND P0, PT, R21, 0x4, PT ;  /* 0x000000041500780c */ /* 0x000fc60003f06270 */
[----:B------:R-:W3:Y:S08]  /*00d0*/  LDC.64 R12, c[0x0][0x238] ;  /* 0x00008e00ff0c7b82 */ /* 0x000ef00000000a00 */
[----:B------:R-:W3:Y:S08]  /*00e0*/  LDC.64 R14, c[0x0][0x240] ;  /* 0x00009000ff0e7b82 */ /* 0x000ef00000000a00 */
[----:B------:R-:W3:Y:S08]  /*00f0*/  LDC.64 R16, c[0x0][0x248] ;  /* 0x00009200ff107b82 */ /* 0x000ef00000000a00 */
[----:B------:R-:W3:Y:S01]  /*0100*/  LDC.64 R18, c[0x0][0x250] ;  /* 0x00009400ff127b82 */ /* 0x000ee20000000a00 */
[----:B------:R-:W-:Y:S01]  /*0110*/  HFMA2.MMA R0, -RZ, RZ, 0, 0 ;  /* 0x00000000ff007435 */ /* 0x000fe200000001ff */
[----:B------:R-:W-:Y:S01]  /*0120*/  MOV R20, RZ ;  /* 0x000000ff00147202 */ /* 0x000fe20000000f00 */
[----:B--2---:R-:W-:Y:S01]  /*0130*/  IMAD.WIDE R6, R21, 0x4, R6 ;  /* 0x0000000415067825 */ /* 0x004fe200078e0206 */
[----:B------:R-:W-:-:S03]  /*0140*/  CS2R R24, SRZ ;  /* 0x0000000000187805 */ /* 0x000fc6000001ff00 */
[C---:B----4-:R-:W-:Y:S01]  /*0150*/  IMAD.WIDE R2, R21.reuse, 0x4, R2 ;  /* 0x0000000415027825 */ /* 0x050fe200078e0202 */
[----:B------:R-:W2:Y:S03]  /*0160*/  @!P0 LDG.E R23, desc[UR4][R6.64] ;  /* 0x0000000406178981 */ /* 0x000ea6000c1e1900 */
[C---:B-----5:R-:W-:Y:S01]  /*0170*/  IMAD.WIDE R8, R21.reuse, 0x4, R8 ;  /* 0x0000000415087825 */ /* 0x060fe200078e0208 */
[----:B------:R-:W2:Y:S03]  /*0180*/  @!P0 LDG.E R20, desc[UR4][R2.64] ;  /* 0x0000000402148981 */ /* 0x000ea6000c1e1900 */
[C---:B0-----:R-:W-:Y:S01]  /*0190*/  IMAD.WIDE R10, R21.reuse, 0x4, R10 ;  /* 0x00000004150a7825 */ /* 0x041fe200078e020a */
[----:B------:R3:W4:Y:S03]  /*01a0*/  @!P0 LDG.E R22, desc[UR4][R8.64] ;  /* 0x0000000408168981 */ /* 0x000726000c1e1900 */
[C---:B-1----:R-:W-:Y:S01]  /*01b0*/  IMAD.WIDE R4, R21.reuse, 0x4, R4 ;  /* 0x0000000415047825 */ /* 0x042fe200078e0204 */
[----:B------:R-:W-:Y:S01]  /*01c0*/  CS2R R26, SRZ ;  /* 0x00000000001a7805 */ /* 0x000fe2000001ff00 */
[----:B------:R-:W-:Y:S01]  /*01d0*/  HFMA2.MMA R29, -RZ, RZ, 0, 0 ;  /* 0x00000000ff1d7435 */ /* 0x000fe200000001ff */
[----:B------:R0:W4:Y:S01]  /*01e0*/  @!P0 LDG.E R25, desc[UR4][R10.64] ;  /* 0x000000040a198981 */ /* 0x000122000c1e1900 */
[----:B---3--:R-:W-:-:S03]  /*01f0*/  IMAD.WIDE R8, R21, 0x4, R12 ;  /* 0x0000000415087825 */ /* 0x008fc600078e020c */
[----:B------:R-:W3:Y:S01]  /*0200*/  @!P0 LDG.E R0, desc[UR4][R4.64] ;  /* 0x0000000404008981 */ /* 0x000ee2000c1e1900 */
[----:B------:R-:W-:-:S03]  /*0210*/  IMAD.WIDE R12, R21, 0x4, R14 ;  /* 0x00000004150c7825 */ /* 0x000fc600078e020e */
[----:B------:R-:W5:Y:S01]  /*0220*/  @!P0 LDG.E R24, desc[UR4][R8.64] ;  /* 0x0000000408188981 */ /* 0x000f62000c1e1900 */
[----:B------:R-:W-:-:S03]  /*0230*/  IMAD.WIDE R14, R21, 0x4, R16 ;  /* 0x00000004150e7825 */ /* 0x000fc600078e0210 */
[----:B------:R-:W5:Y:S01]  /*0240*/  @!P0 LDG.E R27, desc[UR4][R12.64] ;  /* 0x000000040c1b8981 */ /* 0x000f62000c1e1900 */
[----:B0-----:R-:W-:-:S03]  /*0250*/  IMAD.WIDE R10, R21, 0x4, R18 ;  /* 0x00000004150a7825 */ /* 0x001fc600078e0212 */
[----:B------:R-:W5:Y:S04]  /*0260*/  @!P0 LDG.E R26, desc[UR4][R14.64] ;  /* 0x000000040e1a8981 */ /* 0x000f68000c1e1900 */
[----:B------:R-:W5:Y:S01]  /*0270*/  @!P0 LDG.E R29, desc[UR4][R10.64] ;  /* 0x000000040a1d8981 */ /* 0x000f62000c1e1900 */
[----:B------:R-:W-:-:S04]  /*0280*/  LOP3.LUT P0, RZ, R28, 0x1c, RZ, 0xc0, !PT ;  /* 0x0000001c1cff7812 */ /* 0x000fc8000780c0ff */
[----:B------:R-:W-:Y:S01]  /*0290*/  ISETP.LT.AND P0, PT, R21, 0x4, !P0 ;  /* 0x000000041500780c */ /* 0x000fe20004701270 */
[----:B--2---:R-:W-:Y:S01]  /*02a0*/  FADD R23, R23, R20 ;  /* 0x0000001417177221 */ /* 0x004fe20000000000 */
[----:B----4-:R-:W-:-:S03]  /*02b0*/  FADD R22, R25, R22 ;  /* 0x0000001619167221 */ /* 0x010fc60000000000 */
[----:B---3--:R-:W-:-:S04]  /*02c0*/  FADD R23, R23, R0 ;  /* 0x0000000017177221 */ /* 0x008fc80000000000 */
[----:B------:R-:W-:Y:S01]  /*02d0*/  FADD R22, R22, R23 ;  /* 0x0000001716167221 */ /* 0x000fe20000000000 */
[----:B-----5:R-:W-:-:S04]  /*02e0*/  FADD R27, R27, R24 ;  /* 0x000000181b1b7221 */ /* 0x020fc80000000000 */
[----:B------:R-:W-:Y:S01]  /*02f0*/  FADD R27, R22, R27 ;  /* 0x0000001b161b7221 */ /* 0x000fe20000000000 */
[----:B------:R-:W-:-:S04]  /*0300*/  FADD R26, R29, R26 ;  /* 0x0000001a1d1a7221 */ /* 0x000fc80000000000 */
[----:B------:R-:W-:Y:S01]  /*0310*/  FADD R27, R26, R27 ;  /* 0x0000001b1a1b7221 */ /* 0x000fe20000000000 */
[----:B------:R-:W-:Y:S06]  /*0320*/  @!P0 EXIT ;  /* 0x000000000000894d */ /* 0x000fec0003800000 */
[----:B------:R-:W-:Y:S01]  /*0330*/  STG.E desc[UR4][R2.64], R27 ;  /* 0x0000001b02007986 */ /* 0x000fe2000c101904 */
[----:B------:R-:W-:Y:S05]  /*0340*/  EXIT ;  /* 0x000000000000794d */ /* 0x000fea0003800000 */
.L_x_0:
[----:B------:R-:W-:-:S00]  /*0350*/  BRA `(.L_x_0) ;  /* 0xfffffffc00fc7947 */ /* 0x000fc0000383ffff */
[----:B------:R-:W-:-:S00]  /*0360*/  NOP ;  /* 0x0000000000007918 */ /* 0x000fc00000000000 */
        /* <DEDUP_REMOVED lines=9> */
.L_x_1:


//--------------------- .nv.constant0.triton_poi_fused_add_6 --------------------------
	.section	.nv.constant0.triton_poi_fused_add_6,"a",@progbits
	.sectionflags	@""
	.align	4
.nv.constant0.triton_poi_fused_add_6:
	.zero		604
